//
// Generated by NVIDIA NVVM Compiler
//
// Compiler Build ID: CL-36424714
// Cuda compilation tools, release 13.0, V13.0.88
// Based on NVVM 20.0.0
//

.version 9.0
.target sm_100
.address_size 64

	// .globl	_Z18innerProductKernelPKfS0_Pf
// _ZZ18innerProductKernelPKfS0_PfE4temp has been demoted

.visible .entry _Z18innerProductKernelPKfS0_Pf(
	.param .u64 .ptr .align 1 _Z18innerProductKernelPKfS0_Pf_param_0,
	.param .u64 .ptr .align 1 _Z18innerProductKernelPKfS0_Pf_param_1,
	.param .u64 .ptr .align 1 _Z18innerProductKernelPKfS0_Pf_param_2
)
{
	.reg .pred 	%p<5>;
	.reg .b32 	%r<13>;
	.reg .b32 	%f<8>;
	.reg .b64 	%rd<12>;
	// demoted variable
	.shared .align 4 .b8 _ZZ18innerProductKernelPKfS0_PfE4temp[1024];
	ld.param.u64 	%rd2, [_Z18innerProductKernelPKfS0_Pf_param_0];
	ld.param.u64 	%rd3, [_Z18innerProductKernelPKfS0_Pf_param_1];
	ld.param.u64 	%rd1, [_Z18innerProductKernelPKfS0_Pf_param_2];
	cvta.to.global.u64 	%rd4, %rd3;
	cvta.to.global.u64 	%rd5, %rd2;
	mov.u32 	%r1, %ctaid.x;
	mov.u32 	%r12, %ntid.x;
	mov.u32 	%r3, %tid.x;
	mad.lo.s32 	%r7, %r1, %r12, %r3;
	mul.wide.s32 	%rd6, %r7, 4;
	add.s64 	%rd7, %rd5, %rd6;
	ld.global.f32 	%f1, [%rd7];
	add.s64 	%rd8, %rd4, %rd6;
	ld.global.f32 	%f2, [%rd8];
	mul.f32 	%f3, %f1, %f2;
	shl.b32 	%r8, %r3, 2;
	mov.u32 	%r9, _ZZ18innerProductKernelPKfS0_PfE4temp;
	add.s32 	%r4, %r9, %r8;
	st.shared.f32 	[%r4], %f3;
	bar.sync 	0;
	setp.lt.u32 	%p1, %r12, 2;
	@%p1 bra 	$L__BB0_4;
$L__BB0_1:
	shr.u32 	%r6, %r12, 1;
	setp.ge.u32 	%p2, %r3, %r6;
	@%p2 bra 	$L__BB0_3;
	shl.b32 	%r10, %r6, 2;
	add.s32 	%r11, %r4, %r10;
	ld.shared.f32 	%f4, [%r11];
	ld.shared.f32 	%f5, [%r4];
	add.f32 	%f6, %f4, %f5;
	st.shared.f32 	[%r4], %f6;
$L__BB0_3:
	bar.sync 	0;
	setp.gt.u32 	%p3, %r12, 3;
	mov.u32 	%r12, %r6;
	@%p3 bra 	$L__BB0_1;
$L__BB0_4:
	setp.ne.s32 	%p4, %r3, 0;
	@%p4 bra 	$L__BB0_6;
	ld.shared.f32 	%f7, [_ZZ18innerProductKernelPKfS0_PfE4temp];
	cvta.to.global.u64 	%rd9, %rd1;
	mul.wide.u32 	%rd10, %r1, 4;
	add.s64 	%rd11, %rd9, %rd10;
	st.global.f32 	[%rd11], %f7;
$L__BB0_6:
	ret;

}


// ===== COMPILED SASS (sm_100) =====

	.target	sm_100

	.elftype	@"ET_EXEC"


//--------------------- .note.nv.tkinfo           --------------------------
	.section	.note.nv.tkinfo,"",@"SHT_NOTE"
	.sectionflags	@"SHF_NOTE_NV_TKINFO"
	.tkinfo
        /*0018*/ 	.word	0x00000002
        /*0030*/ 	.string	""
        /*0030*/ 	.string	"ptxas"
        /*0030*/ 	.string	"Cuda compilation tools, release 13.0, V13.0.88"
        /*0030*/ 	.string	"Build cuda_13.0.r13.0/compiler.36424714_0"
        /*0030*/ 	.string	"-arch sm_100 -m 64 "



//--------------------- .note.nv.cuinfo           --------------------------
	.section	.note.nv.cuinfo,"",@"SHT_NOTE"
	.sectionflags	@"SHF_NOTE_NV_CUINFO"
        /*0018*/ 	.short	0x0002
        /*001a*/ 	.short	0x0064
        /*001c*/ 	.short	0x0082
	.zero		2


//--------------------- .nv.info                  --------------------------
	.section	.nv.info,"",@"SHT_CUDA_INFO"
	.align	4


	//----- nvinfo : EIATTR_REGCOUNT
	.align		4
        /*0000*/ 	.byte	0x04, 0x2f
        /*0002*/ 	.short	(.L_1 - .L_0)
	.align		4
.L_0:
        /*0004*/ 	.word	index@(_Z18innerProductKernelPKfS0_Pf)
        /*0008*/ 	.word	0x0000000c


	//----- nvinfo : EIATTR_FRAME_SIZE
	.align		4
.L_1:
        /*000c*/ 	.byte	0x04, 0x11
        /*000e*/ 	.short	(.L_3 - .L_2)
	.align		4
.L_2:
        /*0010*/ 	.word	index@(_Z18innerProductKernelPKfS0_Pf)
        /*0014*/ 	.word	0x00000000


	//----- nvinfo : EIATTR_MIN_STACK_SIZE
	.align		4
.L_3:
        /*0018*/ 	.byte	0x04, 0x12
        /*001a*/ 	.short	(.L_5 - .L_4)
	.align		4
.L_4:
        /*001c*/ 	.word	index@(_Z18innerProductKernelPKfS0_Pf)
        /*0020*/ 	.word	0x00000000
.L_5:


//--------------------- .nv.compat                --------------------------
	.section	.nv.compat,"",@"SHT_CUDA_COMPAT_INFO"
	.align	4
        /*0000*/ 	.byte	0x02, 0x09, 0x00, 0x00, 0x02, 0x02, 0x01, 0x00, 0x02, 0x05, 0x05, 0x00, 0x03, 0x07, 0x01, 0x01
        /*0010*/ 	.byte	0x02, 0x03, 0x00, 0x00, 0x02, 0x06, 0x01, 0x00, 0x04, 0x0b, 0x08, 0x00, 0x09, 0x00, 0x00, 0x00
        /*0020*/ 	.byte	0x00, 0x00, 0x00, 0x00


//--------------------- .nv.info._Z18innerProductKernelPKfS0_Pf --------------------------
	.section	.nv.info._Z18innerProductKernelPKfS0_Pf,"",@"SHT_CUDA_INFO"
	.sectionflags	@""
	.align	4


	//----- nvinfo : EIATTR_CUDA_API_VERSION
	.align		4
        /*0000*/ 	.byte	0x04, 0x37
        /*0002*/ 	.short	(.L_7 - .L_6)
.L_6:
        /*0004*/ 	.word	0x00000082


	//----- nvinfo : EIATTR_KPARAM_INFO
	.align		4
.L_7:
        /*0008*/ 	.byte	0x04, 0x17
        /*000a*/ 	.short	(.L_9 - .L_8)
.L_8:
        /*000c*/ 	.word	0x00000000
        /*0010*/ 	.short	0x0002
        /*0012*/ 	.short	0x0010
        /*0014*/ 	.byte	0x00, 0xf5, 0x21, 0x00


	//----- nvinfo : EIATTR_KPARAM_INFO
	.align		4
.L_9:
        /*0018*/ 	.byte	0x04, 0x17
        /*001a*/ 	.short	(.L_11 - .L_10)
.L_10:
        /*001c*/ 	.word	0x00000000
        /*0020*/ 	.short	0x0001
        /*0022*/ 	.short	0x0008
        /*0024*/ 	.byte	0x00, 0xf5, 0x21, 0x00


	//----- nvinfo : EIATTR_KPARAM_INFO
	.align		4
.L_11:
        /*0028*/ 	.byte	0x04, 0x17
        /*002a*/ 	.short	(.L_13 - .L_12)
.L_12:
        /*002c*/ 	.word	0x00000000
        /*0030*/ 	.short	0x0000
        /*0032*/ 	.short	0x0000
        /*0034*/ 	.byte	0x00, 0xf5, 0x21, 0x00


	//----- nvinfo : EIATTR_SPARSE_MMA_MASK
	.align		4
.L_13:
        /*0038*/ 	.byte	0x03, 0x50
        /*003a*/ 	.short	0x0000


	//----- nvinfo : EIATTR_MAXREG_COUNT
	.align		4
        /*003c*/ 	.byte	0x03, 0x1b
        /*003e*/ 	.short	0x00ff


	//----- nvinfo : EIATTR_NUM_BARRIERS
	.align		4
        /*0040*/ 	.byte	0x02, 0x4c
        /*0042*/ 	.byte	0x01
	.zero		1


	//----- nvinfo : EIATTR_MERCURY_ISA_VERSION
	.align		4
        /*0044*/ 	.byte	0x03, 0x5f
        /*0046*/ 	.short	0x0101


	//----- nvinfo : EIATTR_VRC_CTA_INIT_COUNT
	.align		4
        /*0048*/ 	.byte	0x02, 0x4a
	.zero		1
	.zero		1


	//----- nvinfo : EIATTR_EXIT_INSTR_OFFSETS
	.align		4
        /*004c*/ 	.byte	0x04, 0x1c
        /*004e*/ 	.short	(.L_15 - .L_14)


	//   ....[0]....
.L_14:
        /*0050*/ 	.word	0x00000220


	//   ....[1]....
        /*0054*/ 	.word	0x000002a0


	//----- nvinfo : EIATTR_CBANK_PARAM_SIZE
	.align		4
.L_15:
        /*0058*/ 	.byte	0x03, 0x19
        /*005a*/ 	.short	0x0018


	//----- nvinfo : EIATTR_PARAM_CBANK
	.align		4
        /*005c*/ 	.byte	0x04, 0x0a
        /*005e*/ 	.short	(.L_17 - .L_16)
	.align		4
.L_16:
        /*0060*/ 	.word	index@(.nv.constant0._Z18innerProductKernelPKfS0_Pf)
        /*0064*/ 	.short	0x0380
        /*0066*/ 	.short	0x0018


	//----- nvinfo : EIATTR_SW_WAR
	.align		4
.L_17:
        /*0068*/ 	.byte	0x04, 0x36
        /*006a*/ 	.short	(.L_19 - .L_18)
.L_18:
        /*006c*/ 	.word	0x00000008
.L_19:


//--------------------- .nv.callgraph             --------------------------
	.section	.nv.callgraph,"",@"SHT_CUDA_CALLGRAPH"
	.align	4
	.sectionentsize	8
	.align		4
        /*0000*/ 	.word	0x00000000
	.align		4
        /*0004*/ 	.word	0xffffffff
	.align		4
        /*0008*/ 	.word	0x00000000
	.align		4
        /*000c*/ 	.word	0xfffffffe
	.align		4
        /*0010*/ 	.word	0x00000000
	.align		4
        /*0014*/ 	.word	0xfffffffd
	.align		4
        /*0018*/ 	.word	0x00000000
	.align		4
        /*001c*/ 	.word	0xfffffffc


//--------------------- .text._Z18innerProductKernelPKfS0_Pf --------------------------
	.section	.text._Z18innerProductKernelPKfS0_Pf,"ax",@progbits
	.align	128
        .global         _Z18innerProductKernelPKfS0_Pf
        .type           _Z18innerProductKernelPKfS0_Pf,@function
        .size           _Z18innerProductKernelPKfS0_Pf,(.L_x_3 - _Z18innerProductKernelPKfS0_Pf)
        .other          _Z18innerProductKernelPKfS0_Pf,@"STO_CUDA_ENTRY STV_DEFAULT"
_Z18innerProductKernelPKfS0_Pf:
.text._Z18innerProductKernelPKfS0_Pf:
[----:B------:R-:W-:Y:S01]  /*0000*/  LDC R1, c[0x0][0x37c] ;  /* 0x0000df00ff017b82 */ /* 0x000fe20000000800 */
[----:B------:R-:W0:Y:S07]  /*0010*/  S2R R9, SR_CTAID.X ;  /* 0x0000000000097919 */ /* 0x000e2e0000002500 */
[----:B------:R-:W1:Y:S01]  /*0020*/  LDC.64 R2, c[0x0][0x380] ;  /* 0x0000e000ff027b82 */ /* 0x000e620000000a00 */
[----:B------:R-:W0:Y:S01]  /*0030*/  LDCU UR8, c[0x0][0x360] ;  /* 0x00006c00ff0877ac */ /* 0x000e220008000800 */
[----:B------:R-:W0:Y:S01]  /*0040*/  S2R R6, SR_TID.X ;  /* 0x0000000000067919 */ /* 0x000e220000002100 */
[----:B------:R-:W2:Y:S05]  /*0050*/  LDCU.64 UR6, c[0x0][0x358] ;  /* 0x00006b00ff0677ac */ /* 0x000eaa0008000a00 */
[----:B------:R-:W3:Y:S01]  /*0060*/  LDC.64 R4, c[0x0][0x388] ;  /* 0x0000e200ff047b82 */ /* 0x000ee20000000a00 */
[----:B0-----:R-:W-:-:S04]  /*0070*/  IMAD R7, R9, UR8, R6 ;  /* 0x0000000809077c24 */ /* 0x001fc8000f8e0206 */
[----:B-1----:R-:W-:-:S04]  /*0080*/  IMAD.WIDE R2, R7, 0x4, R2 ;  /* 0x0000000407027825 */ /* 0x002fc800078e0202 */
[----:B---3--:R-:W-:Y:S02]  /*0090*/  IMAD.WIDE R4, R7, 0x4, R4 ;  /* 0x0000000407047825 */ /* 0x008fe400078e0204 */
[----:B--2---:R-:W2:Y:S04]  /*00a0*/  LDG.E R2, desc[UR6][R2.64] ;  /* 0x0000000602027981 */ /* 0x004ea8000c1e1900 */
[----:B------:R-:W2:Y:S01]  /*00b0*/  LDG.E R5, desc[UR6][R4.64] ;  /* 0x0000000604057981 */ /* 0x000ea2000c1e1900 */
[----:B------:R-:W0:Y:S01]  /*00c0*/  S2UR UR5, SR_CgaCtaId ;  /* 0x00000000000579c3 */ /* 0x000e220000008800 */
[----:B------:R-:W-:Y:S01]  /*00d0*/  UMOV UR4, 0x400 ;  /* 0x0000040000047882 */ /* 0x000fe20000000000 */
[----:B------:R-:W-:Y:S01]  /*00e0*/  UISETP.GE.U32.AND UP0, UPT, UR8, 0x2, UPT ;  /* 0x000000020800788c */ /* 0x000fe2000bf06070 */
[----:B------:R-:W-:Y:S01]  /*00f0*/  ISETP.NE.AND P0, PT, R6, RZ, PT ;  /* 0x000000ff0600720c */ /* 0x000fe20003f05270 */
[----:B0-----:R-:W-:-:S06]  /*0100*/  ULEA UR4, UR5, UR4, 0x18 ;  /* 0x0000000405047291 */ /* 0x001fcc000f8ec0ff */
[----:B------:R-:W-:Y:S01]  /*0110*/  LEA R7, R6, UR4, 0x2 ;  /* 0x0000000406077c11 */ /* 0x000fe2000f8e10ff */
[----:B--2---:R-:W-:-:S05]  /*0120*/  FMUL R0, R2, R5 ;  /* 0x0000000502007220 */ /* 0x004fca0000400000 */
[----:B------:R0:W-:Y:S01]  /*0130*/  STS [R7], R0 ;  /* 0x0000000007007388 */ /* 0x0001e20000000800 */
[----:B------:R-:W-:Y:S06]  /*0140*/  BAR.SYNC.DEFER_BLOCKING 0x0 ;  /* 0x0000000000007b1d */ /* 0x000fec0000010000 */
[----:B------:R-:W-:Y:S05]  /*0150*/  BRA.U !UP0, `(.L_x_0) ;  /* 0x0000000108307547 */ /* 0x000fea000b800000 */
[----:B0-----:R-:W-:-:S07]  /*0160*/  MOV R0, UR8 ;  /* 0x0000000800007c02 */ /* 0x001fce0008000f00 */
.L_x_1:
[----:B------:R-:W-:-:S04]  /*0170*/  SHF.R.U32.HI R5, RZ, 0x1, R0 ;  /* 0x00000001ff057819 */ /* 0x000fc80000011600 */
[----:B------:R-:W-:-:S13]  /*0180*/  ISETP.GE.U32.AND P1, PT, R6, R5, PT ;  /* 0x000000050600720c */ /* 0x000fda0003f26070 */
[----:B------:R-:W-:Y:S01]  /*0190*/  @!P1 LEA R2, R5, R7, 0x2 ;  /* 0x0000000705029211 */ /* 0x000fe200078e10ff */
[----:B------:R-:W-:Y:S05]  /*01a0*/  @!P1 LDS R3, [R7] ;  /* 0x0000000007039984 */ /* 0x000fea0000000800 */
[----:B------:R-:W0:Y:S02]  /*01b0*/  @!P1 LDS R2, [R2] ;  /* 0x0000000002029984 */ /* 0x000e240000000800 */
[----:B0-----:R-:W-:-:S05]  /*01c0*/  @!P1 FADD R4, R2, R3 ;  /* 0x0000000302049221 */ /* 0x001fca0000000000 */
[----:B------:R1:W-:Y:S01]  /*01d0*/  @!P1 STS [R7], R4 ;  /* 0x0000000407009388 */ /* 0x0003e20000000800 */
[----:B------:R-:W-:Y:S01]  /*01e0*/  BAR.SYNC.DEFER_BLOCKING 0x0 ;  /* 0x0000000000007b1d */ /* 0x000fe20000010000 */
[----:B------:R-:W-:Y:S02]  /*01f0*/  ISETP.GT.U32.AND P1, PT, R0, 0x3, PT ;  /* 0x000000030000780c */ /* 0x000fe40003f24070 */
[----:B------:R-:W-:-:S11]  /*0200*/  MOV R0, R5 ;  /* 0x0000000500007202 */ /* 0x000fd60000000f00 */
[----:B-1----:R-:W-:Y:S05]  /*0210*/  @P1 BRA `(.L_x_1) ;  /* 0xfffffffc00d41947 */ /* 0x002fea000383ffff */
.L_x_0:
[----:B------:R-:W-:Y:S05]  /*0220*/  @P0 EXIT ;  /* 0x000000000000094d */ /* 0x000fea0003800000 */
[----:B------:R-:W1:Y:S01]  /*0230*/  S2UR UR5, SR_CgaCtaId ;  /* 0x00000000000579c3 */ /* 0x000e620000008800 */
[----:B------:R-:W-:-:S07]  /*0240*/  UMOV UR4, 0x400 ;  /* 0x0000040000047882 */ /* 0x000fce0000000000 */
[----:B------:R-:W2:Y:S01]  /*0250*/  LDC.64 R2, c[0x0][0x390] ;  /* 0x0000e400ff027b82 */ /* 0x000ea20000000a00 */
[----:B-1----:R-:W-:Y:S01]  /*0260*/  ULEA UR4, UR5, UR4, 0x18 ;  /* 0x0000000405047291 */ /* 0x002fe2000f8ec0ff */
[----:B--2---:R-:W-:-:S08]  /*0270*/  IMAD.WIDE.U32 R2, R9, 0x4, R2 ;  /* 0x0000000409027825 */ /* 0x004fd000078e0002 */
[----:B------:R-:W1:Y:S04]  /*0280*/  LDS R5, [UR4] ;  /* 0x00000004ff057984 */ /* 0x000e680008000800 */
[----:B-1----:R-:W-:Y:S01]  /*0290*/  STG.E desc[UR6][R2.64], R5 ;  /* 0x0000000502007986 */ /* 0x002fe2000c101906 */
[----:B------:R-:W-:Y:S05]  /*02a0*/  EXIT ;  /* 0x000000000000794d */ /* 0x000fea0003800000 */
.L_x_2:
[----:B------:R-:W-:-:S00]  /*02b0*/  BRA `(.L_x_2) ;  /* 0xfffffffc00fc7947 */ /* 0x000fc0000383ffff */
[----:B------:R-:W-:-:S00]  /*02c0*/  NOP ;  /* 0x0000000000007918 */ /* 0x000fc00000000000 */
        /* <DEDUP_REMOVED lines=11> */
.L_x_3:


//--------------------- .nv.shared._Z18innerProductKernelPKfS0_Pf --------------------------
	.section	.nv.shared._Z18innerProductKernelPKfS0_Pf,"aw",@nobits
	.sectionflags	@""
	.align	4
.nv.shared._Z18innerProductKernelPKfS0_Pf:
	.zero		2048


//--------------------- .nv.shared.reserved.0     --------------------------
	.section	.nv.shared.reserved.0,"aw",@nobits
	.weak		__nv_reservedSMEM_offset_0_alias
	.size		__nv_reservedSMEM_offset_0_alias, 0, 64
	.other		__nv_reservedSMEM_offset_0_alias,@"STO_CUDA_RESERVED_SHARED STV_DEFAULT"
__nv_reservedSMEM_offset_0_alias:
	.zero		0
	.zero		64


//--------------------- .nv.constant0._Z18innerProductKernelPKfS0_Pf --------------------------
	.section	.nv.constant0._Z18innerProductKernelPKfS0_Pf,"a",@progbits
	.sectionflags	@""
	.align	4
.nv.constant0._Z18innerProductKernelPKfS0_Pf:
	.zero		920


//--------------------- SYMBOLS --------------------------

	.type		.nv.reservedSmem.offset0,@object
	.size		.nv.reservedSmem.offset0,0x4
	.type		.nv.reservedSmem.cap,@object
	.size		.nv.reservedSmem.cap,0x4
